	.headerflags	@"EF_CUDA_TEXMODE_UNIFIED EF_CUDA_64BIT_ADDRESS EF_CUDA_ACCELERATORS EF_CUDA_SM90 EF_CUDA_VIRTUAL_SM(EF_CUDA_SM90)"
	.elftype	@"ET_EXEC"


//--------------------- .nv.info                  --------------------------
	.section	.nv.info,"",@"SHT_CUDA_INFO"
	.align	4


	//----- nvinfo : EIATTR_REGCOUNT
	.align		4
        /*0000*/ 	.byte	0x04, 0x2f
        /*0002*/ 	.short	(.L_1 - .L_0)
	.align		4
.L_0:
        /*0004*/ 	.word	index@(triton_poi_fused_add_clamp_38)
        /*0008*/ 	.word	0x00000008


	//----- nvinfo : EIATTR_MIN_STACK_SIZE
	.align		4
.L_1:
        /*000c*/ 	.byte	0x04, 0x12
        /*000e*/ 	.short	(.L_3 - .L_2)
	.align		4
.L_2:
        /*0010*/ 	.word	index@(triton_poi_fused_add_clamp_38)
        /*0014*/ 	.word	0x00000000


	//----- nvinfo : EIATTR_FRAME_SIZE
	.align		4
.L_3:
        /*0018*/ 	.byte	0x04, 0x11
        /*001a*/ 	.short	(.L_5 - .L_4)
	.align		4
.L_4:
        /*001c*/ 	.word	index@(triton_poi_fused_add_clamp_38)
        /*0020*/ 	.word	0x00000000


	//----- nvinfo : EIATTR_MIN_STACK_SIZE
	.align		4
.L_5:
        /*0024*/ 	.byte	0x04, 0x12
        /*0026*/ 	.short	(.L_7 - .L_6)
	.align		4
.L_6:
        /*0028*/ 	.word	index@(triton_poi_fused_add_clamp_38)
        /*002c*/ 	.word	0x00000000
.L_7:


//--------------------- .nv.info.triton_poi_fused_add_clamp_38 --------------------------
	.section	.nv.info.triton_poi_fused_add_clamp_38,"",@"SHT_CUDA_INFO"
	.sectionflags	@""
	.align	4


	//----- nvinfo : EIATTR_CUDA_API_VERSION
	.align		4
        /*0000*/ 	.byte	0x04, 0x37
        /*0002*/ 	.short	(.L_9 - .L_8)
.L_8:
        /*0004*/ 	.word	0x0000007c


	//----- nvinfo : EIATTR_KPARAM_INFO
	.align		4
.L_9:
        /*0008*/ 	.byte	0x04, 0x17
        /*000a*/ 	.short	(.L_11 - .L_10)
.L_10:
        /*000c*/ 	.word	0x00000000
        /*0010*/ 	.short	0x0001
        /*0012*/ 	.short	0x0008
        /*0014*/ 	.byte	0x00, 0xf0, 0x11, 0x00


	//----- nvinfo : EIATTR_KPARAM_INFO
	.align		4
.L_11:
        /*0018*/ 	.byte	0x04, 0x17
        /*001a*/ 	.short	(.L_13 - .L_12)
.L_12:
        /*001c*/ 	.word	0x00000000
        /*0020*/ 	.short	0x0000
        /*0022*/ 	.short	0x0000
        /*0024*/ 	.byte	0x00, 0xf4, 0x21, 0x00


	//----- nvinfo : EIATTR_SPARSE_MMA_MASK
	.align		4
.L_13:
        /*0028*/ 	.byte	0x03, 0x50
        /*002a*/ 	.short	0x0000


	//----- nvinfo : EIATTR_MAXREG_COUNT
	.align		4
        /*002c*/ 	.byte	0x03, 0x1b
        /*002e*/ 	.short	0x00ff


	//----- nvinfo : EIATTR_EXIT_INSTR_OFFSETS
	.align		4
        /*0030*/ 	.byte	0x04, 0x1c
        /*0032*/ 	.short	(.L_15 - .L_14)


	//   ....[0]....
.L_14:
        /*0034*/ 	.word	0x00000120


	//   ....[1]....
        /*0038*/ 	.word	0x00000150


	//----- nvinfo : EIATTR_REQNTID
	.align		4
.L_15:
        /*003c*/ 	.byte	0x04, 0x10
        /*003e*/ 	.short	(.L_17 - .L_16)
.L_16:
        /*0040*/ 	.word	0x00000020
        /*0044*/ 	.word	0x00000001
        /*0048*/ 	.word	0x00000001


	//----- nvinfo : EIATTR_CBANK_PARAM_SIZE
	.align		4
.L_17:
        /*004c*/ 	.byte	0x03, 0x19
        /*004e*/ 	.short	0x000c


	//----- nvinfo : EIATTR_PARAM_CBANK
	.align		4
        /*0050*/ 	.byte	0x04, 0x0a
        /*0052*/ 	.short	(.L_19 - .L_18)
	.align		4
.L_18:
        /*0054*/ 	.word	index@(.nv.constant0.triton_poi_fused_add_clamp_38)
        /*0058*/ 	.short	0x0210
        /*005a*/ 	.short	0x000c


	//----- nvinfo : EIATTR_SW_WAR
	.align		4
.L_19:
        /*005c*/ 	.byte	0x04, 0x36
        /*005e*/ 	.short	(.L_21 - .L_20)
.L_20:
        /*0060*/ 	.word	0x00000008
.L_21:


//--------------------- .nv.callgraph             --------------------------
	.section	.nv.callgraph,"",@"SHT_CUDA_CALLGRAPH"
	.align	4
	.sectionentsize	8
	.align		4
        /*0000*/ 	.word	0x00000000
	.align		4
        /*0004*/ 	.word	0xffffffff
	.align		4
        /*0008*/ 	.word	0x00000000
	.align		4
        /*000c*/ 	.word	0xfffffffe
	.align		4
        /*0010*/ 	.word	0x00000000
	.align		4
        /*0014*/ 	.word	0xfffffffd
	.align		4
        /*0018*/ 	.word	0x00000000
	.align		4
        /*001c*/ 	.word	0xfffffffc


//--------------------- .text.triton_poi_fused_add_clamp_38 --------------------------
	.section	.text.triton_poi_fused_add_clamp_38,"ax",@progbits
	.align	128
        .global         triton_poi_fused_add_clamp_38
        .type           triton_poi_fused_add_clamp_38,@function
        .size           triton_poi_fused_add_clamp_38,(.L_x_1 - triton_poi_fused_add_clamp_38)
        .other          triton_poi_fused_add_clamp_38,@"STO_CUDA_ENTRY STV_DEFAULT"
triton_poi_fused_add_clamp_38:
.text.triton_poi_fused_add_clamp_38:
[----:B------:R-:W0:Y:S02]  /*0000*/  LDC R1, c[0x0][0x28] ;  /* 0x00000a00ff017b82 */ /* 0x000e240000000800 */
[----:B------:R-:W1:Y:S01]  /*0010*/  S2R R2, SR_TID.X ;  /* 0x0000000000027919 */ /* 0x000e620000002100 */
[----:B------:R-:W-:Y:S01]  /*0020*/  IMAD.MOV.U32 R5, RZ, RZ, 0x3e800000 ;  /* 0x3e800000ff057424 */ /* 0x000fe200078e00ff */
[----:B------:R-:W2:Y:S01]  /*0030*/  S2R R3, SR_CTAID.X ;  /* 0x0000000000037919 */ /* 0x000ea20000002500 */
[C---:B-1----:R-:W-:Y:S02]  /*0040*/  LOP3.LUT R0, R2.reuse, 0xf, RZ, 0xc0, !PT ;  /* 0x0000000f02007812 */ /* 0x042fe400078ec0ff */
[----:B------:R-:W-:-:S03]  /*0050*/  LOP3.LUT P0, RZ, R2, 0x10, RZ, 0xc0, !PT ;  /* 0x0000001002ff7812 */ /* 0x000fc6000780c0ff */
[----:B--2---:R-:W-:-:S05]  /*0060*/  IMAD R3, R3, 0x10, R0 ;  /* 0x0000001003037824 */ /* 0x004fca00078e0200 */
[----:B------:R-:W-:Y:S02]  /*0070*/  I2FP.F32.S32 R0, R3 ;  /* 0x0000000300007245 */ /* 0x000fe40000201400 */
[----:B------:R-:W-:-:S03]  /*0080*/  ISETP.LT.AND P0, PT, R3, 0x10, !P0 ;  /* 0x000000100300780c */ /* 0x000fc60004701270 */
[----:B------:R-:W-:-:S04]  /*0090*/  FADD R0, R0, 0.5 ;  /* 0x3f00000000007421 */ /* 0x000fc80000000000 */
[----:B------:R-:W-:Y:S02]  /*00a0*/  FFMA R0, R0, R5, -0.5 ;  /* 0xbf00000000007423 */ /* 0x000fe40000000005 */
[----:B------:R-:W1:Y:S03]  /*00b0*/  LDC.64 R4, c[0x0][0x210] ;  /* 0x00008400ff047b82 */ /* 0x000e660000000a00 */
[----:B------:R-:W-:-:S06]  /*00c0*/  FMNMX R0, RZ, R0, !PT ;  /* 0x00000000ff007209 */ /* 0x000fcc0007800000 */
[----:B------:R-:W2:Y:S02]  /*00d0*/  F2I.TRUNC.NTZ R0, R0 ;  /* 0x0000000000007305 */ /* 0x000ea4000020f100 */
[----:B--2---:R-:W-:Y:S01]  /*00e0*/  VIMNMX R2, R0, 0x2, PT ;  /* 0x0000000200027848 */ /* 0x004fe20003fe0100 */
[----:B-1----:R-:W-:-:S04]  /*00f0*/  IMAD.WIDE R4, R3, 0x8, R4 ;  /* 0x0000000803047825 */ /* 0x002fc800078e0204 */
[----:B------:R-:W-:-:S05]  /*0100*/  VIADD R2, R2, 0x1 ;  /* 0x0000000102027836 */ /* 0x000fca0000000000 */
[----:B------:R-:W-:Y:S01]  /*0110*/  SHF.R.S32.HI R3, RZ, 0x1f, R2 ;  /* 0x0000001fff037819 */ /* 0x000fe20000011402 */
[----:B------:R-:W-:Y:S06]  /*0120*/  @!P0 EXIT ;  /* 0x000000000000894d */ /* 0x000fec0003800000 */
[----:B------:R-:W-:Y:S02]  /*0130*/  ULDC.64 UR4, c[0x0][0x208] ;  /* 0x0000820000047ab9 */ /* 0x000fe40000000a00 */
[----:B------:R-:W-:Y:S01]  /*0140*/  STG.E.64 desc[UR4][R4.64], R2 ;  /* 0x0000000204007986 */ /* 0x000fe2000c101b04 */
[----:B------:R-:W-:Y:S05]  /*0150*/  EXIT ;  /* 0x000000000000794d */ /* 0x000fea0003800000 */
.L_x_0:
[----:B------:R-:W-:-:S00]  /*0160*/  BRA `(.L_x_0) ;  /* 0xfffffffc00fc7947 */ /* 0x000fc0000383ffff */
[----:B------:R-:W-:-:S00]  /*0170*/  NOP ;  /* 0x0000000000007918 */ /* 0x000fc00000000000 */
        /* <DEDUP_REMOVED lines=8> */
.L_x_1:


//--------------------- .nv.constant0.triton_poi_fused_add_clamp_38 --------------------------
	.section	.nv.constant0.triton_poi_fused_add_clamp_38,"a",@progbits
	.sectionflags	@""
	.align	4
.nv.constant0.triton_poi_fused_add_clamp_38:
	.zero		540
